	.headerflags	@"EF_CUDA_TEXMODE_UNIFIED EF_CUDA_64BIT_ADDRESS EF_CUDA_ACCELERATORS EF_CUDA_SM90 EF_CUDA_VIRTUAL_SM(EF_CUDA_SM90)"
	.elftype	@"ET_EXEC"


//--------------------- .nv.info                  --------------------------
	.section	.nv.info,"",@"SHT_CUDA_INFO"
	.align	4


	//----- nvinfo : EIATTR_REGCOUNT
	.align		4
        /*0000*/ 	.byte	0x04, 0x2f
        /*0002*/ 	.short	(.L_1 - .L_0)
	.align		4
.L_0:
        /*0004*/ 	.word	index@(triton_poi_fused_6)
        /*0008*/ 	.word	0x00000020


	//----- nvinfo : EIATTR_MIN_STACK_SIZE
	.align		4
.L_1:
        /*000c*/ 	.byte	0x04, 0x12
        /*000e*/ 	.short	(.L_3 - .L_2)
	.align		4
.L_2:
        /*0010*/ 	.word	index@(triton_poi_fused_6)
        /*0014*/ 	.word	0x00000000


	//----- nvinfo : EIATTR_FRAME_SIZE
	.align		4
.L_3:
        /*0018*/ 	.byte	0x04, 0x11
        /*001a*/ 	.short	(.L_5 - .L_4)
	.align		4
.L_4:
        /*001c*/ 	.word	index@(triton_poi_fused_6)
        /*0020*/ 	.word	0x00000000


	//----- nvinfo : EIATTR_MIN_STACK_SIZE
	.align		4
.L_5:
        /*0024*/ 	.byte	0x04, 0x12
        /*0026*/ 	.short	(.L_7 - .L_6)
	.align		4
.L_6:
        /*0028*/ 	.word	index@(triton_poi_fused_6)
        /*002c*/ 	.word	0x00000000
.L_7:


//--------------------- .nv.info.triton_poi_fused_6 --------------------------
	.section	.nv.info.triton_poi_fused_6,"",@"SHT_CUDA_INFO"
	.sectionflags	@""
	.align	4


	//----- nvinfo : EIATTR_CUDA_API_VERSION
	.align		4
        /*0000*/ 	.byte	0x04, 0x37
        /*0002*/ 	.short	(.L_9 - .L_8)
.L_8:
        /*0004*/ 	.word	0x0000007c


	//----- nvinfo : EIATTR_KPARAM_INFO
	.align		4
.L_9:
        /*0008*/ 	.byte	0x04, 0x17
        /*000a*/ 	.short	(.L_11 - .L_10)
.L_10:
        /*000c*/ 	.word	0x00000000
        /*0010*/ 	.short	0x0003
        /*0012*/ 	.short	0x0014
        /*0014*/ 	.byte	0x00, 0xf0, 0x11, 0x00


	//----- nvinfo : EIATTR_KPARAM_INFO
	.align		4
.L_11:
        /*0018*/ 	.byte	0x04, 0x17
        /*001a*/ 	.short	(.L_13 - .L_12)
.L_12:
        /*001c*/ 	.word	0x00000000
        /*0020*/ 	.short	0x0002
        /*0022*/ 	.short	0x0010
        /*0024*/ 	.byte	0x00, 0xf0, 0x11, 0x00


	//----- nvinfo : EIATTR_KPARAM_INFO
	.align		4
.L_13:
        /*0028*/ 	.byte	0x04, 0x17
        /*002a*/ 	.short	(.L_15 - .L_14)
.L_14:
        /*002c*/ 	.word	0x00000000
        /*0030*/ 	.short	0x0001
        /*0032*/ 	.short	0x0008
        /*0034*/ 	.byte	0x00, 0xf4, 0x21, 0x00


	//----- nvinfo : EIATTR_KPARAM_INFO
	.align		4
.L_15:
        /*0038*/ 	.byte	0x04, 0x17
        /*003a*/ 	.short	(.L_17 - .L_16)
.L_16:
        /*003c*/ 	.word	0x00000000
        /*0040*/ 	.short	0x0000
        /*0042*/ 	.short	0x0000
        /*0044*/ 	.byte	0x00, 0xf4, 0x21, 0x00


	//----- nvinfo : EIATTR_SPARSE_MMA_MASK
	.align		4
.L_17:
        /*0048*/ 	.byte	0x03, 0x50
        /*004a*/ 	.short	0x0000


	//----- nvinfo : EIATTR_MAXREG_COUNT
	.align		4
        /*004c*/ 	.byte	0x03, 0x1b
        /*004e*/ 	.short	0x00ff


	//----- nvinfo : EIATTR_EXIT_INSTR_OFFSETS
	.align		4
        /*0050*/ 	.byte	0x04, 0x1c
        /*0052*/ 	.short	(.L_19 - .L_18)


	//   ....[0]....
.L_18:
        /*0054*/ 	.word	0x00000640


	//   ....[1]....
        /*0058*/ 	.word	0x00000690


	//----- nvinfo : EIATTR_REQNTID
	.align		4
.L_19:
        /*005c*/ 	.byte	0x04, 0x10
        /*005e*/ 	.short	(.L_21 - .L_20)
.L_20:
        /*0060*/ 	.word	0x00000080
        /*0064*/ 	.word	0x00000001
        /*0068*/ 	.word	0x00000001


	//----- nvinfo : EIATTR_CBANK_PARAM_SIZE
	.align		4
.L_21:
        /*006c*/ 	.byte	0x03, 0x19
        /*006e*/ 	.short	0x0018


	//----- nvinfo : EIATTR_PARAM_CBANK
	.align		4
        /*0070*/ 	.byte	0x04, 0x0a
        /*0072*/ 	.short	(.L_23 - .L_22)
	.align		4
.L_22:
        /*0074*/ 	.word	index@(.nv.constant0.triton_poi_fused_6)
        /*0078*/ 	.short	0x0210
        /*007a*/ 	.short	0x0018


	//----- nvinfo : EIATTR_SW_WAR
	.align		4
.L_23:
        /*007c*/ 	.byte	0x04, 0x36
        /*007e*/ 	.short	(.L_25 - .L_24)
.L_24:
        /*0080*/ 	.word	0x00000008
.L_25:


//--------------------- .nv.callgraph             --------------------------
	.section	.nv.callgraph,"",@"SHT_CUDA_CALLGRAPH"
	.align	4
	.sectionentsize	8
	.align		4
        /*0000*/ 	.word	0x00000000
	.align		4
        /*0004*/ 	.word	0xffffffff
	.align		4
        /*0008*/ 	.word	0x00000000
	.align		4
        /*000c*/ 	.word	0xfffffffe
	.align		4
        /*0010*/ 	.word	0x00000000
	.align		4
        /*0014*/ 	.word	0xfffffffd
	.align		4
        /*0018*/ 	.word	0x00000000
	.align		4
        /*001c*/ 	.word	0xfffffffc


//--------------------- .text.triton_poi_fused_6  --------------------------
	.section	.text.triton_poi_fused_6,"ax",@progbits
	.sectionflags	@"SHF_BARRIERS=1"
	.align	128
        .global         triton_poi_fused_6
        .type           triton_poi_fused_6,@function
        .size           triton_poi_fused_6,(.L_x_1 - triton_poi_fused_6)
        .other          triton_poi_fused_6,@"STO_CUDA_ENTRY STV_DEFAULT"
triton_poi_fused_6:
.text.triton_poi_fused_6:
[----:B------:R-:W0:Y:S01]  /*0000*/  LDC R1, c[0x0][0x28] ;  /* 0x00000a00ff017b82 */ /* 0x000e220000000800 */
[----:B------:R-:W1:Y:S07]  /*0010*/  S2R R0, SR_TID.X ;  /* 0x0000000000007919 */ /* 0x000e6e0000002100 */
[----:B------:R-:W2:Y:S01]  /*0020*/  LDC.64 R16, c[0x0][0x210] ;  /* 0x00008400ff107b82 */ /* 0x000ea20000000a00 */
[----:B------:R-:W-:Y:S01]  /*0030*/  CS2R R20, SRZ ;  /* 0x0000000000147805 */ /* 0x000fe2000001ff00 */
[----:B------:R-:W-:Y:S01]  /*0040*/  IMAD.MOV.U32 R22, RZ, RZ, RZ ;  /* 0x000000ffff167224 */ /* 0x000fe200078e00ff */
[----:B------:R-:W3:Y:S01]  /*0050*/  S2R R19, SR_CTAID.X ;  /* 0x0000000000137919 */ /* 0x000ee20000002500 */
[----:B------:R-:W4:Y:S01]  /*0060*/  S2R R18, SR_CTAID.Y ;  /* 0x0000000000127919 */ /* 0x000f220000002600 */
[----:B------:R-:W-:Y:S01]  /*0070*/  ULDC.64 UR6, c[0x0][0x208] ;  /* 0x0000820000067ab9 */ /* 0x000fe20000000a00 */
[----:B-1----:R-:W-:-:S02]  /*0080*/  SHF.R.U32.HI R23, RZ, 0x2, R0 ;  /* 0x00000002ff177819 */ /* 0x002fc40000011600 */
[----:B------:R-:W-:Y:S02]  /*0090*/  LOP3.LUT R2, R0, 0x40, RZ, 0xc0, !PT ;  /* 0x0000004000027812 */ /* 0x000fe400078ec0ff */
[----:B------:R-:W-:Y:S01]  /*00a0*/  SGXT.U32 R23, R23, 0x4 ;  /* 0x000000041717781a */ /* 0x000fe20000000000 */
[----:B---3--:R-:W-:Y:S01]  /*00b0*/  IMAD.SHL.U32 R19, R19, 0x4, RZ ;  /* 0x0000000413137824 */ /* 0x008fe200078e00ff */
[----:B------:R-:W-:-:S04]  /*00c0*/  SHF.R.U32.HI R2, RZ, 0x2, R2 ;  /* 0x00000002ff027819 */ /* 0x000fc80000011602 */
[----:B------:R-:W-:Y:S01]  /*00d0*/  LOP3.LUT R23, R23, R2, RZ, 0xfc, !PT ;  /* 0x0000000217177212 */ /* 0x000fe200078efcff */
[----:B----4-:R-:W-:Y:S01]  /*00e0*/  IMAD.SHL.U32 R2, R18, 0x100, RZ ;  /* 0x0000010012027824 */ /* 0x010fe200078e00ff */
[----:B------:R-:W-:-:S04]  /*00f0*/  LOP3.LUT R8, R19, 0x3, R0, 0xf8, !PT ;  /* 0x0000000313087812 */ /* 0x000fc800078ef800 */
[----:B------:R-:W-:Y:S02]  /*0100*/  LOP3.LUT R4, R2, 0x20, R23, 0xfe, !PT ;  /* 0x0000002002047812 */ /* 0x000fe400078efe17 */
[----:B------:R-:W-:Y:S02]  /*0110*/  LOP3.LUT R5, R2, 0x40, R23, 0xfe, !PT ;  /* 0x0000004002057812 */ /* 0x000fe400078efe17 */
[----:B------:R-:W-:Y:S01]  /*0120*/  LOP3.LUT R3, R2, R23, RZ, 0xfc, !PT ;  /* 0x0000001702037212 */ /* 0x000fe200078efcff */
[--C-:B------:R-:W-:Y:S01]  /*0130*/  IMAD R9, R4, 0x3, R8.reuse ;  /* 0x0000000304097824 */ /* 0x100fe200078e0208 */
[----:B------:R-:W-:Y:S01]  /*0140*/  LOP3.LUT R6, R2, 0x60, R23, 0xfe, !PT ;  /* 0x0000006002067812 */ /* 0x000fe200078efe17 */
        /* <DEDUP_REMOVED lines=9> */
[----:B------:R-:W-:Y:S01]  /*01e0*/  ISETP.GE.AND P0, PT, R8, 0x3, PT ;  /* 0x000000030800780c */ /* 0x000fe20003f06270 */
[----:B------:R-:W-:-:S02]  /*01f0*/  IMAD R15, R15, 0x3, R8 ;  /* 0x000000030f0f7824 */ /* 0x000fc400078e0208 */
[----:B------:R-:W-:Y:S02]  /*0200*/  IMAD R25, R25, 0x3, R8 ;  /* 0x0000000319197824 */ /* 0x000fe400078e0208 */
[----:B--2---:R-:W-:-:S04]  /*0210*/  IMAD.WIDE R4, R9, 0x4, R16 ;  /* 0x0000000409047825 */ /* 0x004fc800078e0210 */
[----:B------:R-:W-:-:S04]  /*0220*/  IMAD.WIDE R6, R11, 0x4, R16 ;  /* 0x000000040b067825 */ /* 0x000fc800078e0210 */
[--C-:B------:R-:W-:Y:S01]  /*0230*/  IMAD.WIDE R2, R3, 0x4, R16.reuse ;  /* 0x0000000403027825 */ /* 0x100fe200078e0210 */
[----:B------:R-:W2:Y:S03]  /*0240*/  @!P0 LDG.E.EL R20, desc[UR6][R4.64] ;  /* 0x0000000604148981 */ /* 0x000ea6000c2e1900 */
[--C-:B------:R-:W-:Y:S01]  /*0250*/  IMAD.WIDE R8, R27, 0x4, R16.reuse ;  /* 0x000000041b087825 */ /* 0x100fe200078e0210 */
[----:B------:R-:W-:Y:S01]  /*0260*/  CS2R R26, SRZ ;  /* 0x00000000001a7805 */ /* 0x000fe2000001ff00 */
[----:B------:R1:W3:Y:S02]  /*0270*/  @!P0 LDG.E.EL R21, desc[UR6][R2.64] ;  /* 0x0000000602158981 */ /* 0x0002e4000c2e1900 */
[--C-:B------:R-:W-:Y:S02]  /*0280*/  IMAD.WIDE R10, R29, 0x4, R16.reuse ;  /* 0x000000041d0a7825 */ /* 0x100fe400078e0210 */
[----:B------:R-:W4:Y:S02]  /*0290*/  @!P0 LDG.E.EL R22, desc[UR6][R6.64] ;  /* 0x0000000606168981 */ /* 0x000f24000c2e1900 */
[----:B------:R-:W-:-:S02]  /*02a0*/  IMAD.WIDE R12, R13, 0x4, R16 ;  /* 0x000000040d0c7825 */ /* 0x000fc400078e0210 */
[----:B------:R-:W5:Y:S02]  /*02b0*/  @!P0 LDG.E.EL R26, desc[UR6][R10.64] ;  /* 0x000000060a1a8981 */ /* 0x000f64000c2e1900 */
[----:B------:R-:W-:-:S04]  /*02c0*/  IMAD.WIDE R14, R15, 0x4, R16 ;  /* 0x000000040f0e7825 */ /* 0x000fc800078e0210 */
[----:B------:R-:W-:Y:S01]  /*02d0*/  IMAD.WIDE R16, R25, 0x4, R16 ;  /* 0x0000000419107825 */ /* 0x000fe200078e0210 */
[----:B------:R-:W-:Y:S01]  /*02e0*/  CS2R R24, SRZ ;  /* 0x0000000000187805 */ /* 0x000fe2000001ff00 */
[----:B------:R-:W5:Y:S02]  /*02f0*/  @!P0 LDG.E.EL R27, desc[UR6][R14.64] ;  /* 0x000000060e1b8981 */ /* 0x000f64000c2e1900 */
[----:B------:R-:W-:-:S03]  /*0300*/  IMAD.MOV.U32 R28, RZ, RZ, RZ ;  /* 0x000000ffff1c7224 */ /* 0x000fc600078e00ff */
[----:B------:R1:W5:Y:S04]  /*0310*/  @!P0 LDG.E.EL R24, desc[UR6][R8.64] ;  /* 0x0000000608188981 */ /* 0x000368000c2e1900 */
[----:B------:R1:W5:Y:S04]  /*0320*/  @!P0 LDG.E.EL R25, desc[UR6][R12.64] ;  /* 0x000000060c198981 */ /* 0x000368000c2e1900 */
[----:B------:R-:W5:Y:S01]  /*0330*/  @!P0 LDG.E.EL R28, desc[UR6][R16.64] ;  /* 0x00000006101c8981 */ /* 0x000f62000c2e1900 */
[----:B------:R-:W1:Y:S02]  /*0340*/  S2UR UR5, SR_CgaCtaId ;  /* 0x00000000000579c3 */ /* 0x000e640000008800 */
[----:B-1----:R-:W-:Y:S01]  /*0350*/  IMAD.SHL.U32 R2, R0, 0x100, RZ ;  /* 0x0000010000027824 */ /* 0x002fe200078e00ff */
[----:B------:R-:W-:-:S04]  /*0360*/  UMOV UR4, 0x400 ;  /* 0x0000040000047882 */ /* 0x000fc80000000000 */
[----:B------:R-:W-:-:S04]  /*0370*/  LOP3.LUT R2, R2, 0x300, RZ, 0xc0, !PT ;  /* 0x0000030002027812 */ /* 0x000fc800078ec0ff */
[----:B------:R-:W-:Y:S01]  /*0380*/  LOP3.LUT R23, R23, R2, RZ, 0xfc, !PT ;  /* 0x0000000217177212 */ /* 0x000fe200078efcff */
[----:B0-----:R-:W-:-:S06]  /*0390*/  UPRMT UR4, UR5, 0x654, UR4 ;  /* 0x0000065405047896 */ /* 0x001fcc0008000004 */
[----:B------:R-:W-:-:S05]  /*03a0*/  LEA.HI R2, R2, UR4, RZ, 0x1c ;  /* 0x0000000402027c11 */ /* 0x000fca000f8fe0ff */
[----:B------:R-:W-:Y:S01]  /*03b0*/  IMAD R23, R23, 0x4, R2 ;  /* 0x0000000417177824 */ /* 0x000fe200078e0202 */
[----:B------:R-:W-:Y:S01]  /*03c0*/  SHF.R.U32.HI R2, RZ, 0x2, R0 ;  /* 0x00000002ff027819 */ /* 0x000fe20000011600 */
[----:B------:R-:W-:-:S03]  /*03d0*/  IMAD.SHL.U32 R3, R0, 0x4, RZ ;  /* 0x0000000400037824 */ /* 0x000fc600078e00ff */
[----:B------:R-:W-:Y:S02]  /*03e0*/  LOP3.LUT R2, R2, 0x10, RZ, 0xc0, !PT ;  /* 0x0000001002027812 */ /* 0x000fe400078ec0ff */
[----:B------:R-:W-:-:S03]  /*03f0*/  LOP3.LUT R8, R3, 0x1fc, RZ, 0xc0, !PT ;  /* 0x000001fc03087812 */ /* 0x000fc600078ec0ff */
[----:B------:R-:W-:-:S04]  /*0400*/  VIADD R5, R2, UR4 ;  /* 0x0000000402057c36 */ /* 0x000fc80008000000 */
[----:B------:R-:W-:Y:S01]  /*0410*/  IMAD R5, R8, 0x4, R5 ;  /* 0x0000000408057824 */ /* 0x000fe200078e0205 */
[--C-:B------:R-:W-:Y:S02]  /*0420*/  SHF.R.S32.HI R9, RZ, 0x17, R18.reuse ;  /* 0x00000017ff097819 */ /* 0x100fe40000011412 */
[----:B------:R-:W-:Y:S02]  /*0430*/  LOP3.LUT R3, R3, 0xfc, RZ, 0xc0, !PT ;  /* 0x000000fc03037812 */ /* 0x000fe400078ec0ff */
[----:B------:R-:W-:Y:S02]  /*0440*/  SGXT R9, R9, 0x1 ;  /* 0x000000010909781a */ /* 0x000fe40000000200 */
[----:B------:R-:W-:Y:S02]  /*0450*/  PRMT R18, R3, 0x6540, R18 ;  /* 0x0000654003127816 */ /* 0x000fe40000000012 */
[----:B------:R-:W0:Y:S02]  /*0460*/  LDC.64 R2, c[0x0][0x218] ;  /* 0x00008600ff027b82 */ /* 0x000e240000000a00 */
[----:B------:R-:W-:-:S02]  /*0470*/  LEA.HI R9, R9, R18, RZ, 0x6 ;  /* 0x0000001209097211 */ /* 0x000fc400078f30ff */
[----:B------:R-:W-:Y:S02]  /*0480*/  SHF.R.U32.HI R0, RZ, 0x6, R0 ;  /* 0x00000006ff007819 */ /* 0x000fe40000011600 */
[----:B------:R-:W-:Y:S02]  /*0490*/  LOP3.LUT R11, R9, 0xffffffc0, RZ, 0xc0, !PT ;  /* 0xffffffc0090b7812 */ /* 0x000fe400078ec0ff */
[----:B------:R-:W-:Y:S02]  /*04a0*/  SGXT.U32 R0, R0, 0x1 ;  /* 0x000000010000781a */ /* 0x000fe40000000000 */
[----:B------:R-:W-:Y:S01]  /*04b0*/  SHF.R.S32.HI R9, RZ, 0x6, R9 ;  /* 0x00000006ff097819 */ /* 0x000fe20000011409 */
[----:B------:R-:W-:Y:S01]  /*04c0*/  IMAD.IADD R18, R18, 0x1, -R11 ;  /* 0x0000000112127824 */ /* 0x000fe200078e0a0b */
[----:B------:R-:W-:Y:S02]  /*04d0*/  LOP3.LUT R0, R19, R0, RZ, 0xfc, !PT ;  /* 0x0000000013007212 */ /* 0x000fe400078efcff */
[----:B------:R-:W-:Y:S01]  /*04e0*/  LOP3.LUT R10, R8, 0x200, RZ, 0xfc, !PT ;  /* 0x00000200080a7812 */ /* 0x000fe200078efcff */
[----:B------:R-:W-:Y:S01]  /*04f0*/  IMAD R18, R9, 0xc0, R18 ;  /* 0x000000c009127824 */ /* 0x000fe200078e0212 */
[----:B------:R-:W-:-:S02]  /*0500*/  LOP3.LUT R9, R0, 0x2, RZ, 0xfc, !PT ;  /* 0x0000000200097812 */ /* 0x000fc400078efcff */
[----:B------:R-:W-:Y:S02]  /*0510*/  SHF.R.U32.HI R10, RZ, 0x4, R10 ;  /* 0x00000004ff0a7819 */ /* 0x000fe4000001160a */
[----:B------:R-:W-:Y:S02]  /*0520*/  ISETP.GE.AND P1, PT, R0, 0x3, PT ;  /* 0x000000030000780c */ /* 0x000fe40003f26270 */
[----:B------:R-:W-:Y:S02]  /*0530*/  ISETP.GE.AND P0, PT, R9, 0x3, PT ;  /* 0x000000030900780c */ /* 0x000fe40003f06270 */
[----:B------:R-:W-:Y:S01]  /*0540*/  LOP3.LUT R10, R10, 0x30, RZ, 0xc0, !PT ;  /* 0x000000300a0a7812 */ /* 0x000fe200078ec0ff */
[----:B------:R-:W-:-:S04]  /*0550*/  IMAD R11, R0, 0x40, R18 ;  /* 0x00000040000b7824 */ /* 0x000fc800078e0212 */
[----:B------:R-:W-:Y:S02]  /*0560*/  VIADD R13, R10, UR4 ;  /* 0x000000040a0d7c36 */ /* 0x000fe40008000000 */
[----:B0-----:R-:W-:-:S04]  /*0570*/  IMAD.WIDE R10, R11, 0x4, R2 ;  /* 0x000000040b0a7825 */ /* 0x001fc800078e0202 */
[----:B------:R-:W-:Y:S01]  /*0580*/  IMAD R13, R8, 0x4, R13 ;  /* 0x00000004080d7824 */ /* 0x000fe200078e020d */
[----:B--2---:R-:W-:Y:S04]  /*0590*/  STS [R23+0x80], R20 ;  /* 0x0000801417007388 */ /* 0x004fe80000000800 */
[----:B---3--:R-:W-:Y:S04]  /*05a0*/  STS [R23], R21 ;  /* 0x0000001517007388 */ /* 0x008fe80000000800 */
[----:B----4-:R-:W-:Y:S04]  /*05b0*/  STS [R23+0x100], R22 ;  /* 0x0001001617007388 */ /* 0x010fe80000000800 */
[----:B-----5:R-:W-:Y:S04]  /*05c0*/  STS [R23+0x200], R26 ;  /* 0x0002001a17007388 */ /* 0x020fe80000000800 */
[----:B------:R-:W-:Y:S04]  /*05d0*/  STS [R23+0x300], R27 ;  /* 0x0003001b17007388 */ /* 0x000fe80000000800 */
[----:B------:R-:W-:Y:S04]  /*05e0*/  STS [R23+0x180], R24 ;  /* 0x0001801817007388 */ /* 0x000fe80000000800 */
[----:B------:R-:W-:Y:S04]  /*05f0*/  STS [R23+0x280], R25 ;  /* 0x0002801917007388 */ /* 0x000fe80000000800 */
[----:B------:R-:W-:Y:S01]  /*0600*/  STS [R23+0x380], R28 ;  /* 0x0003801c17007388 */ /* 0x000fe20000000800 */
[----:B------:R-:W-:Y:S06]  /*0610*/  BAR.SYNC.DEFER_BLOCKING 0x0 ;  /* 0x0000000000007b1d */ /* 0x000fec0000010000 */
[----:B------:R-:W0:Y:S04]  /*0620*/  LDS.128 R4, [R5] ;  /* 0x0000000005047984 */ /* 0x000e280000000c00 */
[----:B0-----:R0:W-:Y:S02]  /*0630*/  @!P1 STG.E.128 desc[UR6][R10.64], R4 ;  /* 0x000000040a009986 */ /* 0x0011e4000c101d06 */
[----:B0-----:R-:W-:Y:S05]  /*0640*/  @P0 EXIT ;  /* 0x000000000000094d */ /* 0x001fea0003800000 */
[----:B------:R-:W0:Y:S01]  /*0650*/  LDS.128 R12, [R13+0x800] ;  /* 0x000800000d0c7984 */ /* 0x000e220000000c00 */
[----:B------:R-:W-:-:S04]  /*0660*/  IMAD R9, R9, 0x40, R18 ;  /* 0x0000004009097824 */ /* 0x000fc800078e0212 */
[----:B------:R-:W-:-:S05]  /*0670*/  IMAD.WIDE R2, R9, 0x4, R2 ;  /* 0x0000000409027825 */ /* 0x000fca00078e0202 */
[----:B0-----:R-:W-:Y:S01]  /*0680*/  STG.E.128 desc[UR6][R2.64], R12 ;  /* 0x0000000c02007986 */ /* 0x001fe2000c101d06 */
[----:B------:R-:W-:Y:S05]  /*0690*/  EXIT ;  /* 0x000000000000794d */ /* 0x000fea0003800000 */
.L_x_0:
[----:B------:R-:W-:-:S00]  /*06a0*/  BRA `(.L_x_0) ;  /* 0xfffffffc00fc7947 */ /* 0x000fc0000383ffff */
[----:B------:R-:W-:-:S00]  /*06b0*/  NOP ;  /* 0x0000000000007918 */ /* 0x000fc00000000000 */
        /* <DEDUP_REMOVED lines=12> */
.L_x_1:


//--------------------- .nv.shared.triton_poi_fused_6 --------------------------
	.section	.nv.shared.triton_poi_fused_6,"aw",@nobits
	.sectionflags	@""
	.align	16
	.zero		1024


//--------------------- .nv.constant0.triton_poi_fused_6 --------------------------
	.section	.nv.constant0.triton_poi_fused_6,"a",@progbits
	.sectionflags	@""
	.align	4
.nv.constant0.triton_poi_fused_6:
	.zero		552
